//
// Generated by NVIDIA NVVM Compiler
//
// Compiler Build ID: CL-36424714
// Cuda compilation tools, release 13.0, V13.0.88
// Based on NVVM 20.0.0
//

.version 9.0
.target sm_100
.address_size 64

	// .globl	_Z13kernelgpuFluxIdEvPT_S1_S1_S1_S1_S1_S1_S0_iiiiiiii

.visible .entry _Z13kernelgpuFluxIdEvPT_S1_S1_S1_S1_S1_S1_S0_iiiiiiii(
	.param .u64 .ptr .align 1 _Z13kernelgpuFluxIdEvPT_S1_S1_S1_S1_S1_S1_S0_iiiiiiii_param_0,
	.param .u64 .ptr .align 1 _Z13kernelgpuFluxIdEvPT_S1_S1_S1_S1_S1_S1_S0_iiiiiiii_param_1,
	.param .u64 .ptr .align 1 _Z13kernelgpuFluxIdEvPT_S1_S1_S1_S1_S1_S1_S0_iiiiiiii_param_2,
	.param .u64 .ptr .align 1 _Z13kernelgpuFluxIdEvPT_S1_S1_S1_S1_S1_S1_S0_iiiiiiii_param_3,
	.param .u64 .ptr .align 1 _Z13kernelgpuFluxIdEvPT_S1_S1_S1_S1_S1_S1_S0_iiiiiiii_param_4,
	.param .u64 .ptr .align 1 _Z13kernelgpuFluxIdEvPT_S1_S1_S1_S1_S1_S1_S0_iiiiiiii_param_5,
	.param .u64 .ptr .align 1 _Z13kernelgpuFluxIdEvPT_S1_S1_S1_S1_S1_S1_S0_iiiiiiii_param_6,
	.param .f64 _Z13kernelgpuFluxIdEvPT_S1_S1_S1_S1_S1_S1_S0_iiiiiiii_param_7,
	.param .u32 _Z13kernelgpuFluxIdEvPT_S1_S1_S1_S1_S1_S1_S0_iiiiiiii_param_8,
	.param .u32 _Z13kernelgpuFluxIdEvPT_S1_S1_S1_S1_S1_S1_S0_iiiiiiii_param_9,
	.param .u32 _Z13kernelgpuFluxIdEvPT_S1_S1_S1_S1_S1_S1_S0_iiiiiiii_param_10,
	.param .u32 _Z13kernelgpuFluxIdEvPT_S1_S1_S1_S1_S1_S1_S0_iiiiiiii_param_11,
	.param .u32 _Z13kernelgpuFluxIdEvPT_S1_S1_S1_S1_S1_S1_S0_iiiiiiii_param_12,
	.param .u32 _Z13kernelgpuFluxIdEvPT_S1_S1_S1_S1_S1_S1_S0_iiiiiiii_param_13,
	.param .u32 _Z13kernelgpuFluxIdEvPT_S1_S1_S1_S1_S1_S1_S0_iiiiiiii_param_14,
	.param .u32 _Z13kernelgpuFluxIdEvPT_S1_S1_S1_S1_S1_S1_S0_iiiiiiii_param_15
)
{
	.reg .pred 	%p<3>;
	.reg .b32 	%r<15>;
	.reg .b64 	%rd<42>;
	.reg .b64 	%fd<38>;

	ld.param.u32 	%r6, [_Z13kernelgpuFluxIdEvPT_S1_S1_S1_S1_S1_S1_S0_iiiiiiii_param_9];
	mov.u32 	%r7, %tid.x;
	mov.u32 	%r8, %ctaid.x;
	mov.u32 	%r1, %ntid.x;
	mad.lo.s32 	%r14, %r8, %r1, %r7;
	setp.ge.s32 	%p1, %r14, %r6;
	@%p1 bra 	$L__BB0_3;
	mov.u32 	%r9, %nctaid.x;
	mul.lo.s32 	%r3, %r1, %r9;
	mul.wide.s32 	%rd12, %r6, 8;
	shl.b32 	%r12, %r6, 1;
$L__BB0_2:
	ld.param.u64 	%rd41, [_Z13kernelgpuFluxIdEvPT_S1_S1_S1_S1_S1_S1_S0_iiiiiiii_param_6];
	ld.param.u64 	%rd40, [_Z13kernelgpuFluxIdEvPT_S1_S1_S1_S1_S1_S1_S0_iiiiiiii_param_3];
	ld.param.u64 	%rd39, [_Z13kernelgpuFluxIdEvPT_S1_S1_S1_S1_S1_S1_S0_iiiiiiii_param_2];
	ld.param.u64 	%rd38, [_Z13kernelgpuFluxIdEvPT_S1_S1_S1_S1_S1_S1_S0_iiiiiiii_param_1];
	ld.param.u64 	%rd37, [_Z13kernelgpuFluxIdEvPT_S1_S1_S1_S1_S1_S1_S0_iiiiiiii_param_0];
	cvta.to.global.u64 	%rd6, %rd41;
	ld.global.f64 	%fd1, [%rd6+32];
	cvta.to.global.u64 	%rd7, %rd38;
	mul.wide.s32 	%rd8, %r14, 8;
	add.s64 	%rd9, %rd7, %rd8;
	ld.global.f64 	%fd2, [%rd9];
	cvta.to.global.u64 	%rd10, %rd39;
	add.s64 	%rd11, %rd10, %rd8;
	ld.global.f64 	%fd3, [%rd11];
	add.s32 	%r10, %r14, %r6;
	add.s64 	%rd13, %rd11, %rd12;
	ld.global.f64 	%fd4, [%rd13];
	add.s32 	%r11, %r10, %r6;
	add.s64 	%rd14, %rd13, %rd12;
	ld.global.f64 	%fd5, [%rd14];
	add.s32 	%r13, %r11, %r12;
	mul.wide.s32 	%rd15, %r13, 8;
	add.s64 	%rd16, %rd10, %rd15;
	ld.global.f64 	%fd6, [%rd16];
	add.s64 	%rd17, %rd16, %rd12;
	ld.global.f64 	%fd7, [%rd17];
	add.s64 	%rd18, %rd17, %rd12;
	ld.global.f64 	%fd8, [%rd18];
	add.s64 	%rd19, %rd18, %rd12;
	ld.global.f64 	%fd9, [%rd19];
	add.s64 	%rd20, %rd19, %rd12;
	ld.global.f64 	%fd10, [%rd20];
	add.s64 	%rd21, %rd20, %rd12;
	ld.global.f64 	%fd11, [%rd21];
	add.s64 	%rd22, %rd21, %rd12;
	ld.global.f64 	%fd12, [%rd22];
	add.s64 	%rd23, %rd22, %rd12;
	ld.global.f64 	%fd13, [%rd23];
	cvta.to.global.u64 	%rd24, %rd40;
	mul.wide.s32 	%rd25, %r10, 8;
	add.s64 	%rd26, %rd24, %rd25;
	ld.global.f64 	%fd14, [%rd26];
	add.s64 	%rd27, %rd26, %rd12;
	ld.global.f64 	%fd15, [%rd27];
	add.f64 	%fd16, %fd9, %fd14;
	add.f64 	%fd17, %fd13, %fd15;
	mul.f64 	%fd18, %fd3, %fd16;
	fma.rn.f64 	%fd19, %fd1, %fd6, %fd18;
	mul.f64 	%fd20, %fd2, %fd19;
	cvta.to.global.u64 	%rd28, %rd37;
	add.s64 	%rd29, %rd28, %rd8;
	st.global.f64 	[%rd29], %fd20;
	mul.f64 	%fd21, %fd4, %fd16;
	fma.rn.f64 	%fd22, %fd1, %fd7, %fd21;
	mul.f64 	%fd23, %fd2, %fd22;
	add.s64 	%rd30, %rd29, %rd12;
	st.global.f64 	[%rd30], %fd23;
	mul.f64 	%fd24, %fd5, %fd16;
	fma.rn.f64 	%fd25, %fd1, %fd8, %fd24;
	mul.f64 	%fd26, %fd2, %fd25;
	add.s64 	%rd31, %rd30, %rd12;
	st.global.f64 	[%rd31], %fd26;
	mul.f64 	%fd27, %fd2, %fd16;
	add.s64 	%rd32, %rd31, %rd12;
	st.global.f64 	[%rd32], %fd27;
	mul.f64 	%fd28, %fd3, %fd17;
	fma.rn.f64 	%fd29, %fd1, %fd10, %fd28;
	mul.f64 	%fd30, %fd2, %fd29;
	add.s64 	%rd33, %rd32, %rd12;
	st.global.f64 	[%rd33], %fd30;
	mul.f64 	%fd31, %fd4, %fd17;
	fma.rn.f64 	%fd32, %fd1, %fd11, %fd31;
	mul.f64 	%fd33, %fd2, %fd32;
	add.s64 	%rd34, %rd33, %rd12;
	st.global.f64 	[%rd34], %fd33;
	mul.f64 	%fd34, %fd5, %fd17;
	fma.rn.f64 	%fd35, %fd1, %fd12, %fd34;
	mul.f64 	%fd36, %fd2, %fd35;
	add.s64 	%rd35, %rd34, %rd12;
	st.global.f64 	[%rd35], %fd36;
	mul.f64 	%fd37, %fd2, %fd17;
	add.s64 	%rd36, %rd35, %rd12;
	st.global.f64 	[%rd36], %fd37;
	add.s32 	%r14, %r14, %r3;
	setp.lt.s32 	%p2, %r14, %r6;
	@%p2 bra 	$L__BB0_2;
$L__BB0_3:
	ret;

}
	// .globl	_Z13kernelgpuFluxIfEvPT_S1_S1_S1_S1_S1_S1_S0_iiiiiiii
.visible .entry _Z13kernelgpuFluxIfEvPT_S1_S1_S1_S1_S1_S1_S0_iiiiiiii(
	.param .u64 .ptr .align 1 _Z13kernelgpuFluxIfEvPT_S1_S1_S1_S1_S1_S1_S0_iiiiiiii_param_0,
	.param .u64 .ptr .align 1 _Z13kernelgpuFluxIfEvPT_S1_S1_S1_S1_S1_S1_S0_iiiiiiii_param_1,
	.param .u64 .ptr .align 1 _Z13kernelgpuFluxIfEvPT_S1_S1_S1_S1_S1_S1_S0_iiiiiiii_param_2,
	.param .u64 .ptr .align 1 _Z13kernelgpuFluxIfEvPT_S1_S1_S1_S1_S1_S1_S0_iiiiiiii_param_3,
	.param .u64 .ptr .align 1 _Z13kernelgpuFluxIfEvPT_S1_S1_S1_S1_S1_S1_S0_iiiiiiii_param_4,
	.param .u64 .ptr .align 1 _Z13kernelgpuFluxIfEvPT_S1_S1_S1_S1_S1_S1_S0_iiiiiiii_param_5,
	.param .u64 .ptr .align 1 _Z13kernelgpuFluxIfEvPT_S1_S1_S1_S1_S1_S1_S0_iiiiiiii_param_6,
	.param .f32 _Z13kernelgpuFluxIfEvPT_S1_S1_S1_S1_S1_S1_S0_iiiiiiii_param_7,
	.param .u32 _Z13kernelgpuFluxIfEvPT_S1_S1_S1_S1_S1_S1_S0_iiiiiiii_param_8,
	.param .u32 _Z13kernelgpuFluxIfEvPT_S1_S1_S1_S1_S1_S1_S0_iiiiiiii_param_9,
	.param .u32 _Z13kernelgpuFluxIfEvPT_S1_S1_S1_S1_S1_S1_S0_iiiiiiii_param_10,
	.param .u32 _Z13kernelgpuFluxIfEvPT_S1_S1_S1_S1_S1_S1_S0_iiiiiiii_param_11,
	.param .u32 _Z13kernelgpuFluxIfEvPT_S1_S1_S1_S1_S1_S1_S0_iiiiiiii_param_12,
	.param .u32 _Z13kernelgpuFluxIfEvPT_S1_S1_S1_S1_S1_S1_S0_iiiiiiii_param_13,
	.param .u32 _Z13kernelgpuFluxIfEvPT_S1_S1_S1_S1_S1_S1_S0_iiiiiiii_param_14,
	.param .u32 _Z13kernelgpuFluxIfEvPT_S1_S1_S1_S1_S1_S1_S0_iiiiiiii_param_15
)
{
	.reg .pred 	%p<3>;
	.reg .b32 	%r<15>;
	.reg .b32 	%f<38>;
	.reg .b64 	%rd<39>;

	ld.param.u64 	%rd4, [_Z13kernelgpuFluxIfEvPT_S1_S1_S1_S1_S1_S1_S0_iiiiiiii_param_0];
	ld.param.u64 	%rd6, [_Z13kernelgpuFluxIfEvPT_S1_S1_S1_S1_S1_S1_S0_iiiiiiii_param_2];
	ld.param.u64 	%rd7, [_Z13kernelgpuFluxIfEvPT_S1_S1_S1_S1_S1_S1_S0_iiiiiiii_param_3];
	ld.param.u32 	%r6, [_Z13kernelgpuFluxIfEvPT_S1_S1_S1_S1_S1_S1_S0_iiiiiiii_param_9];
	mov.u32 	%r7, %tid.x;
	mov.u32 	%r8, %ctaid.x;
	mov.u32 	%r1, %ntid.x;
	mad.lo.s32 	%r14, %r8, %r1, %r7;
	setp.ge.s32 	%p1, %r14, %r6;
	@%p1 bra 	$L__BB1_3;
	cvta.to.global.u64 	%rd1, %rd6;
	mov.u32 	%r9, %nctaid.x;
	mul.lo.s32 	%r3, %r1, %r9;
	cvta.to.global.u64 	%rd2, %rd7;
	cvta.to.global.u64 	%rd3, %rd4;
	mul.wide.s32 	%rd14, %r6, 4;
	shl.b32 	%r12, %r6, 1;
$L__BB1_2:
	ld.param.u64 	%rd38, [_Z13kernelgpuFluxIfEvPT_S1_S1_S1_S1_S1_S1_S0_iiiiiiii_param_6];
	ld.param.u64 	%rd37, [_Z13kernelgpuFluxIfEvPT_S1_S1_S1_S1_S1_S1_S0_iiiiiiii_param_1];
	cvta.to.global.u64 	%rd9, %rd38;
	ld.global.f32 	%f1, [%rd9+16];
	cvta.to.global.u64 	%rd10, %rd37;
	mul.wide.s32 	%rd11, %r14, 4;
	add.s64 	%rd12, %rd10, %rd11;
	ld.global.f32 	%f2, [%rd12];
	add.s64 	%rd13, %rd1, %rd11;
	ld.global.f32 	%f3, [%rd13];
	add.s32 	%r10, %r14, %r6;
	add.s64 	%rd15, %rd13, %rd14;
	ld.global.f32 	%f4, [%rd15];
	add.s32 	%r11, %r10, %r6;
	add.s64 	%rd16, %rd15, %rd14;
	ld.global.f32 	%f5, [%rd16];
	add.s32 	%r13, %r11, %r12;
	mul.wide.s32 	%rd17, %r13, 4;
	add.s64 	%rd18, %rd1, %rd17;
	ld.global.f32 	%f6, [%rd18];
	add.s64 	%rd19, %rd18, %rd14;
	ld.global.f32 	%f7, [%rd19];
	add.s64 	%rd20, %rd19, %rd14;
	ld.global.f32 	%f8, [%rd20];
	add.s64 	%rd21, %rd20, %rd14;
	ld.global.f32 	%f9, [%rd21];
	add.s64 	%rd22, %rd21, %rd14;
	ld.global.f32 	%f10, [%rd22];
	add.s64 	%rd23, %rd22, %rd14;
	ld.global.f32 	%f11, [%rd23];
	add.s64 	%rd24, %rd23, %rd14;
	ld.global.f32 	%f12, [%rd24];
	add.s64 	%rd25, %rd24, %rd14;
	ld.global.f32 	%f13, [%rd25];
	mul.wide.s32 	%rd26, %r10, 4;
	add.s64 	%rd27, %rd2, %rd26;
	ld.global.f32 	%f14, [%rd27];
	add.s64 	%rd28, %rd27, %rd14;
	ld.global.f32 	%f15, [%rd28];
	add.f32 	%f16, %f9, %f14;
	add.f32 	%f17, %f13, %f15;
	mul.f32 	%f18, %f3, %f16;
	fma.rn.f32 	%f19, %f1, %f6, %f18;
	mul.f32 	%f20, %f2, %f19;
	add.s64 	%rd29, %rd3, %rd11;
	st.global.f32 	[%rd29], %f20;
	mul.f32 	%f21, %f4, %f16;
	fma.rn.f32 	%f22, %f1, %f7, %f21;
	mul.f32 	%f23, %f2, %f22;
	add.s64 	%rd30, %rd29, %rd14;
	st.global.f32 	[%rd30], %f23;
	mul.f32 	%f24, %f5, %f16;
	fma.rn.f32 	%f25, %f1, %f8, %f24;
	mul.f32 	%f26, %f2, %f25;
	add.s64 	%rd31, %rd30, %rd14;
	st.global.f32 	[%rd31], %f26;
	mul.f32 	%f27, %f2, %f16;
	add.s64 	%rd32, %rd31, %rd14;
	st.global.f32 	[%rd32], %f27;
	mul.f32 	%f28, %f3, %f17;
	fma.rn.f32 	%f29, %f1, %f10, %f28;
	mul.f32 	%f30, %f2, %f29;
	add.s64 	%rd33, %rd32, %rd14;
	st.global.f32 	[%rd33], %f30;
	mul.f32 	%f31, %f4, %f17;
	fma.rn.f32 	%f32, %f1, %f11, %f31;
	mul.f32 	%f33, %f2, %f32;
	add.s64 	%rd34, %rd33, %rd14;
	st.global.f32 	[%rd34], %f33;
	mul.f32 	%f34, %f5, %f17;
	fma.rn.f32 	%f35, %f1, %f12, %f34;
	mul.f32 	%f36, %f2, %f35;
	add.s64 	%rd35, %rd34, %rd14;
	st.global.f32 	[%rd35], %f36;
	mul.f32 	%f37, %f2, %f17;
	add.s64 	%rd36, %rd35, %rd14;
	st.global.f32 	[%rd36], %f37;
	add.s32 	%r14, %r14, %r3;
	setp.lt.s32 	%p2, %r14, %r6;
	@%p2 bra 	$L__BB1_2;
$L__BB1_3:
	ret;

}


// ===== COMPILED SASS (sm_100) =====

	.target	sm_100

	.elftype	@"ET_EXEC"


//--------------------- .note.nv.tkinfo           --------------------------
	.section	.note.nv.tkinfo,"",@"SHT_NOTE"
	.sectionflags	@"SHF_NOTE_NV_TKINFO"
	.tkinfo
        /*0018*/ 	.word	0x00000002
        /*0030*/ 	.string	""
        /*0030*/ 	.string	"ptxas"
        /*0030*/ 	.string	"Cuda compilation tools, release 13.0, V13.0.88"
        /*0030*/ 	.string	"Build cuda_13.0.r13.0/compiler.36424714_0"
        /*0030*/ 	.string	"-arch sm_100 -m 64 "



//--------------------- .note.nv.cuinfo           --------------------------
	.section	.note.nv.cuinfo,"",@"SHT_NOTE"
	.sectionflags	@"SHF_NOTE_NV_CUINFO"
        /*0018*/ 	.short	0x0002
        /*001a*/ 	.short	0x0064
        /*001c*/ 	.short	0x0082
	.zero		2


//--------------------- .nv.info                  --------------------------
	.section	.nv.info,"",@"SHT_CUDA_INFO"
	.align	4


	//----- nvinfo : EIATTR_REGCOUNT
	.align		4
        /*0000*/ 	.byte	0x04, 0x2f
        /*0002*/ 	.short	(.L_1 - .L_0)
	.align		4
.L_0:
        /*0004*/ 	.word	index@(_Z13kernelgpuFluxIdEvPT_S1_S1_S1_S1_S1_S1_S0_iiiiiiii)
        /*0008*/ 	.word	0x00000028


	//----- nvinfo : EIATTR_FRAME_SIZE
	.align		4
.L_1:
        /*000c*/ 	.byte	0x04, 0x11
        /*000e*/ 	.short	(.L_3 - .L_2)
	.align		4
.L_2:
        /*0010*/ 	.word	index@(_Z13kernelgpuFluxIdEvPT_S1_S1_S1_S1_S1_S1_S0_iiiiiiii)
        /*0014*/ 	.word	0x00000000


	//----- nvinfo : EIATTR_REGCOUNT
	.align		4
.L_3:
        /*0018*/ 	.byte	0x04, 0x2f
        /*001a*/ 	.short	(.L_5 - .L_4)
	.align		4
.L_4:
        /*001c*/ 	.word	index@(_Z13kernelgpuFluxIfEvPT_S1_S1_S1_S1_S1_S1_S0_iiiiiiii)
        /*0020*/ 	.word	0x00000020


	//----- nvinfo : EIATTR_FRAME_SIZE
	.align		4
.L_5:
        /*0024*/ 	.byte	0x04, 0x11
        /*0026*/ 	.short	(.L_7 - .L_6)
	.align		4
.L_6:
        /*0028*/ 	.word	index@(_Z13kernelgpuFluxIfEvPT_S1_S1_S1_S1_S1_S1_S0_iiiiiiii)
        /*002c*/ 	.word	0x00000000


	//----- nvinfo : EIATTR_MIN_STACK_SIZE
	.align		4
.L_7:
        /*0030*/ 	.byte	0x04, 0x12
        /*0032*/ 	.short	(.L_9 - .L_8)
	.align		4
.L_8:
        /*0034*/ 	.word	index@(_Z13kernelgpuFluxIfEvPT_S1_S1_S1_S1_S1_S1_S0_iiiiiiii)
        /*0038*/ 	.word	0x00000000


	//----- nvinfo : EIATTR_MIN_STACK_SIZE
	.align		4
.L_9:
        /*003c*/ 	.byte	0x04, 0x12
        /*003e*/ 	.short	(.L_11 - .L_10)
	.align		4
.L_10:
        /*0040*/ 	.word	index@(_Z13kernelgpuFluxIdEvPT_S1_S1_S1_S1_S1_S1_S0_iiiiiiii)
        /*0044*/ 	.word	0x00000000
.L_11:


//--------------------- .nv.compat                --------------------------
	.section	.nv.compat,"",@"SHT_CUDA_COMPAT_INFO"
	.align	4
        /*0000*/ 	.byte	0x02, 0x09, 0x00, 0x00, 0x02, 0x02, 0x01, 0x00, 0x02, 0x05, 0x05, 0x00, 0x03, 0x07, 0x01, 0x01
        /*0010*/ 	.byte	0x02, 0x03, 0x00, 0x00, 0x02, 0x06, 0x01, 0x00, 0x04, 0x0b, 0x08, 0x00, 0x01, 0x00, 0x00, 0x00
        /*0020*/ 	.byte	0x00, 0x00, 0x00, 0x00


//--------------------- .nv.info._Z13kernelgpuFluxIfEvPT_S1_S1_S1_S1_S1_S1_S0_iiiiiiii --------------------------
	.section	.nv.info._Z13kernelgpuFluxIfEvPT_S1_S1_S1_S1_S1_S1_S0_iiiiiiii,"",@"SHT_CUDA_INFO"
	.sectionflags	@""
	.align	4


	//----- nvinfo : EIATTR_CUDA_API_VERSION
	.align		4
        /*0000*/ 	.byte	0x04, 0x37
        /*0002*/ 	.short	(.L_13 - .L_12)
.L_12:
        /*0004*/ 	.word	0x00000082


	//----- nvinfo : EIATTR_KPARAM_INFO
	.align		4
.L_13:
        /*0008*/ 	.byte	0x04, 0x17
        /*000a*/ 	.short	(.L_15 - .L_14)
.L_14:
        /*000c*/ 	.word	0x00000000
        /*0010*/ 	.short	0x000f
        /*0012*/ 	.short	0x0058
        /*0014*/ 	.byte	0x00, 0xf0, 0x11, 0x00


	//----- nvinfo : EIATTR_KPARAM_INFO
	.align		4
.L_15:
        /*0018*/ 	.byte	0x04, 0x17
        /*001a*/ 	.short	(.L_17 - .L_16)
.L_16:
        /*001c*/ 	.word	0x00000000
        /*0020*/ 	.short	0x000e
        /*0022*/ 	.short	0x0054
        /*0024*/ 	.byte	0x00, 0xf0, 0x11, 0x00


	//----- nvinfo : EIATTR_KPARAM_INFO
	.align		4
.L_17:
        /*0028*/ 	.byte	0x04, 0x17
        /*002a*/ 	.short	(.L_19 - .L_18)
.L_18:
        /*002c*/ 	.word	0x00000000
        /*0030*/ 	.short	0x000d
        /*0032*/ 	.short	0x0050
        /*0034*/ 	.byte	0x00, 0xf0, 0x11, 0x00


	//----- nvinfo : EIATTR_KPARAM_INFO
	.align		4
.L_19:
        /*0038*/ 	.byte	0x04, 0x17
        /*003a*/ 	.short	(.L_21 - .L_20)
.L_20:
        /*003c*/ 	.word	0x00000000
        /*0040*/ 	.short	0x000c
        /*0042*/ 	.short	0x004c
        /*0044*/ 	.byte	0x00, 0xf0, 0x11, 0x00


	//----- nvinfo : EIATTR_KPARAM_INFO
	.align		4
.L_21:
        /*0048*/ 	.byte	0x04, 0x17
        /*004a*/ 	.short	(.L_23 - .L_22)
.L_22:
        /*004c*/ 	.word	0x00000000
        /*0050*/ 	.short	0x000b
        /*0052*/ 	.short	0x0048
        /*0054*/ 	.byte	0x00, 0xf0, 0x11, 0x00


	//----- nvinfo : EIATTR_KPARAM_INFO
	.align		4
.L_23:
        /*0058*/ 	.byte	0x04, 0x17
        /*005a*/ 	.short	(.L_25 - .L_24)
.L_24:
        /*005c*/ 	.word	0x00000000
        /*0060*/ 	.short	0x000a
        /*0062*/ 	.short	0x0044
        /*0064*/ 	.byte	0x00, 0xf0, 0x11, 0x00


	//----- nvinfo : EIATTR_KPARAM_INFO
	.align		4
.L_25:
        /*0068*/ 	.byte	0x04, 0x17
        /*006a*/ 	.short	(.L_27 - .L_26)
.L_26:
        /*006c*/ 	.word	0x00000000
        /*0070*/ 	.short	0x0009
        /*0072*/ 	.short	0x0040
        /*0074*/ 	.byte	0x00, 0xf0, 0x11, 0x00


	//----- nvinfo : EIATTR_KPARAM_INFO
	.align		4
.L_27:
        /*0078*/ 	.byte	0x04, 0x17
        /*007a*/ 	.short	(.L_29 - .L_28)
.L_28:
        /*007c*/ 	.word	0x00000000
        /*0080*/ 	.short	0x0008
        /*0082*/ 	.short	0x003c
        /*0084*/ 	.byte	0x00, 0xf0, 0x11, 0x00


	//----- nvinfo : EIATTR_KPARAM_INFO
	.align		4
.L_29:
        /*0088*/ 	.byte	0x04, 0x17
        /*008a*/ 	.short	(.L_31 - .L_30)
.L_30:
        /*008c*/ 	.word	0x00000000
        /*0090*/ 	.short	0x0007
        /*0092*/ 	.short	0x0038
        /*0094*/ 	.byte	0x00, 0xf0, 0x11, 0x00


	//----- nvinfo : EIATTR_KPARAM_INFO
	.align		4
.L_31:
        /*0098*/ 	.byte	0x04, 0x17
        /*009a*/ 	.short	(.L_33 - .L_32)
.L_32:
        /*009c*/ 	.word	0x00000000
        /*00a0*/ 	.short	0x0006
        /*00a2*/ 	.short	0x0030
        /*00a4*/ 	.byte	0x00, 0xf5, 0x21, 0x00


	//----- nvinfo : EIATTR_KPARAM_INFO
	.align		4
.L_33:
        /*00a8*/ 	.byte	0x04, 0x17
        /*00aa*/ 	.short	(.L_35 - .L_34)
.L_34:
        /*00ac*/ 	.word	0x00000000
        /*00b0*/ 	.short	0x0005
        /*00b2*/ 	.short	0x0028
        /*00b4*/ 	.byte	0x00, 0xf5, 0x21, 0x00


	//----- nvinfo : EIATTR_KPARAM_INFO
	.align		4
.L_35:
        /*00b8*/ 	.byte	0x04, 0x17
        /*00ba*/ 	.short	(.L_37 - .L_36)
.L_36:
        /*00bc*/ 	.word	0x00000000
        /*00c0*/ 	.short	0x0004
        /*00c2*/ 	.short	0x0020
        /*00c4*/ 	.byte	0x00, 0xf5, 0x21, 0x00


	//----- nvinfo : EIATTR_KPARAM_INFO
	.align		4
.L_37:
        /*00c8*/ 	.byte	0x04, 0x17
        /*00ca*/ 	.short	(.L_39 - .L_38)
.L_38:
        /*00cc*/ 	.word	0x00000000
        /*00d0*/ 	.short	0x0003
        /*00d2*/ 	.short	0x0018
        /*00d4*/ 	.byte	0x00, 0xf5, 0x21, 0x00


	//----- nvinfo : EIATTR_KPARAM_INFO
	.align		4
.L_39:
        /*00d8*/ 	.byte	0x04, 0x17
        /*00da*/ 	.short	(.L_41 - .L_40)
.L_40:
        /*00dc*/ 	.word	0x00000000
        /*00e0*/ 	.short	0x0002
        /*00e2*/ 	.short	0x0010
        /*00e4*/ 	.byte	0x00, 0xf5, 0x21, 0x00


	//----- nvinfo : EIATTR_KPARAM_INFO
	.align		4
.L_41:
        /*00e8*/ 	.byte	0x04, 0x17
        /*00ea*/ 	.short	(.L_43 - .L_42)
.L_42:
        /*00ec*/ 	.word	0x00000000
        /*00f0*/ 	.short	0x0001
        /*00f2*/ 	.short	0x0008
        /*00f4*/ 	.byte	0x00, 0xf5, 0x21, 0x00


	//----- nvinfo : EIATTR_KPARAM_INFO
	.align		4
.L_43:
        /*00f8*/ 	.byte	0x04, 0x17
        /*00fa*/ 	.short	(.L_45 - .L_44)
.L_44:
        /*00fc*/ 	.word	0x00000000
        /*0100*/ 	.short	0x0000
        /*0102*/ 	.short	0x0000
        /*0104*/ 	.byte	0x00, 0xf5, 0x21, 0x00


	//----- nvinfo : EIATTR_SPARSE_MMA_MASK
	.align		4
.L_45:
        /*0108*/ 	.byte	0x03, 0x50
        /*010a*/ 	.short	0x0000


	//----- nvinfo : EIATTR_MAXREG_COUNT
	.align		4
        /*010c*/ 	.byte	0x03, 0x1b
        /*010e*/ 	.short	0x00ff


	//----- nvinfo : EIATTR_MERCURY_ISA_VERSION
	.align		4
        /*0110*/ 	.byte	0x03, 0x5f
        /*0112*/ 	.short	0x0101


	//----- nvinfo : EIATTR_VRC_CTA_INIT_COUNT
	.align		4
        /*0114*/ 	.byte	0x02, 0x4a
	.zero		1
	.zero		1


	//----- nvinfo : EIATTR_EXIT_INSTR_OFFSETS
	.align		4
        /*0118*/ 	.byte	0x04, 0x1c
        /*011a*/ 	.short	(.L_47 - .L_46)


	//   ....[0]....
.L_46:
        /*011c*/ 	.word	0x00000070


	//   ....[1]....
        /*0120*/ 	.word	0x00000590


	//----- nvinfo : EIATTR_CRS_STACK_SIZE
	.align		4
.L_47:
        /*0124*/ 	.byte	0x04, 0x1e
        /*0126*/ 	.short	(.L_49 - .L_48)
.L_48:
        /*0128*/ 	.word	0x00000000


	//----- nvinfo : EIATTR_CBANK_PARAM_SIZE
	.align		4
.L_49:
        /*012c*/ 	.byte	0x03, 0x19
        /*012e*/ 	.short	0x005c


	//----- nvinfo : EIATTR_PARAM_CBANK
	.align		4
        /*0130*/ 	.byte	0x04, 0x0a
        /*0132*/ 	.short	(.L_51 - .L_50)
	.align		4
.L_50:
        /*0134*/ 	.word	index@(.nv.constant0._Z13kernelgpuFluxIfEvPT_S1_S1_S1_S1_S1_S1_S0_iiiiiiii)
        /*0138*/ 	.short	0x0380
        /*013a*/ 	.short	0x005c


	//----- nvinfo : EIATTR_SW_WAR
	.align		4
.L_51:
        /*013c*/ 	.byte	0x04, 0x36
        /*013e*/ 	.short	(.L_53 - .L_52)
.L_52:
        /*0140*/ 	.word	0x00000008
.L_53:


//--------------------- .nv.info._Z13kernelgpuFluxIdEvPT_S1_S1_S1_S1_S1_S1_S0_iiiiiiii --------------------------
	.section	.nv.info._Z13kernelgpuFluxIdEvPT_S1_S1_S1_S1_S1_S1_S0_iiiiiiii,"",@"SHT_CUDA_INFO"
	.sectionflags	@""
	.align	4


	//----- nvinfo : EIATTR_CUDA_API_VERSION
	.align		4
        /*0000*/ 	.byte	0x04, 0x37
        /*0002*/ 	.short	(.L_55 - .L_54)
.L_54:
        /*0004*/ 	.word	0x00000082


	//----- nvinfo : EIATTR_KPARAM_INFO
	.align		4
.L_55:
        /*0008*/ 	.byte	0x04, 0x17
        /*000a*/ 	.short	(.L_57 - .L_56)
.L_56:
        /*000c*/ 	.word	0x00000000
        /*0010*/ 	.short	0x000f
        /*0012*/ 	.short	0x005c
        /*0014*/ 	.byte	0x00, 0xf0, 0x11, 0x00


	//----- nvinfo : EIATTR_KPARAM_INFO
	.align		4
.L_57:
        /*0018*/ 	.byte	0x04, 0x17
        /*001a*/ 	.short	(.L_59 - .L_58)
.L_58:
        /*001c*/ 	.word	0x00000000
        /*0020*/ 	.short	0x000e
        /*0022*/ 	.short	0x0058
        /*0024*/ 	.byte	0x00, 0xf0, 0x11, 0x00


	//----- nvinfo : EIATTR_KPARAM_INFO
	.align		4
.L_59:
        /*0028*/ 	.byte	0x04, 0x17
        /*002a*/ 	.short	(.L_61 - .L_60)
.L_60:
        /*002c*/ 	.word	0x00000000
        /*0030*/ 	.short	0x000d
        /*0032*/ 	.short	0x0054
        /*0034*/ 	.byte	0x00, 0xf0, 0x11, 0x00


	//----- nvinfo : EIATTR_KPARAM_INFO
	.align		4
.L_61:
        /*0038*/ 	.byte	0x04, 0x17
        /*003a*/ 	.short	(.L_63 - .L_62)
.L_62:
        /*003c*/ 	.word	0x00000000
        /*0040*/ 	.short	0x000c
        /*0042*/ 	.short	0x0050
        /*0044*/ 	.byte	0x00, 0xf0, 0x11, 0x00


	//----- nvinfo : EIATTR_KPARAM_INFO
	.align		4
.L_63:
        /*0048*/ 	.byte	0x04, 0x17
        /*004a*/ 	.short	(.L_65 - .L_64)
.L_64:
        /*004c*/ 	.word	0x00000000
        /*0050*/ 	.short	0x000b
        /*0052*/ 	.short	0x004c
        /*0054*/ 	.byte	0x00, 0xf0, 0x11, 0x00


	//----- nvinfo : EIATTR_KPARAM_INFO
	.align		4
.L_65:
        /*0058*/ 	.byte	0x04, 0x17
        /*005a*/ 	.short	(.L_67 - .L_66)
.L_66:
        /*005c*/ 	.word	0x00000000
        /*0060*/ 	.short	0x000a
        /*0062*/ 	.short	0x0048
        /*0064*/ 	.byte	0x00, 0xf0, 0x11, 0x00


	//----- nvinfo : EIATTR_KPARAM_INFO
	.align		4
.L_67:
        /*0068*/ 	.byte	0x04, 0x17
        /*006a*/ 	.short	(.L_69 - .L_68)
.L_68:
        /*006c*/ 	.word	0x00000000
        /*0070*/ 	.short	0x0009
        /*0072*/ 	.short	0x0044
        /*0074*/ 	.byte	0x00, 0xf0, 0x11, 0x00


	//----- nvinfo : EIATTR_KPARAM_INFO
	.align		4
.L_69:
        /*0078*/ 	.byte	0x04, 0x17
        /*007a*/ 	.short	(.L_71 - .L_70)
.L_70:
        /*007c*/ 	.word	0x00000000
        /*0080*/ 	.short	0x0008
        /*0082*/ 	.short	0x0040
        /*0084*/ 	.byte	0x00, 0xf0, 0x11, 0x00


	//----- nvinfo : EIATTR_KPARAM_INFO
	.align		4
.L_71:
        /*0088*/ 	.byte	0x04, 0x17
        /*008a*/ 	.short	(.L_73 - .L_72)
.L_72:
        /*008c*/ 	.word	0x00000000
        /*0090*/ 	.short	0x0007
        /*0092*/ 	.short	0x0038
        /*0094*/ 	.byte	0x00, 0xf0, 0x21, 0x00


	//----- nvinfo : EIATTR_KPARAM_INFO
	.align		4
.L_73:
        /*0098*/ 	.byte	0x04, 0x17
        /*009a*/ 	.short	(.L_75 - .L_74)
.L_74:
        /*009c*/ 	.word	0x00000000
        /*00a0*/ 	.short	0x0006
        /*00a2*/ 	.short	0x0030
        /*00a4*/ 	.byte	0x00, 0xf5, 0x21, 0x00


	//----- nvinfo : EIATTR_KPARAM_INFO
	.align		4
.L_75:
        /*00a8*/ 	.byte	0x04, 0x17
        /*00aa*/ 	.short	(.L_77 - .L_76)
.L_76:
        /*00ac*/ 	.word	0x00000000
        /*00b0*/ 	.short	0x0005
        /*00b2*/ 	.short	0x0028
        /*00b4*/ 	.byte	0x00, 0xf5, 0x21, 0x00


	//----- nvinfo : EIATTR_KPARAM_INFO
	.align		4
.L_77:
        /*00b8*/ 	.byte	0x04, 0x17
        /*00ba*/ 	.short	(.L_79 - .L_78)
.L_78:
        /*00bc*/ 	.word	0x00000000
        /*00c0*/ 	.short	0x0004
        /*00c2*/ 	.short	0x0020
        /*00c4*/ 	.byte	0x00, 0xf5, 0x21, 0x00


	//----- nvinfo : EIATTR_KPARAM_INFO
	.align		4
.L_79:
        /*00c8*/ 	.byte	0x04, 0x17
        /*00ca*/ 	.short	(.L_81 - .L_80)
.L_80:
        /*00cc*/ 	.word	0x00000000
        /*00d0*/ 	.short	0x0003
        /*00d2*/ 	.short	0x0018
        /*00d4*/ 	.byte	0x00, 0xf5, 0x21, 0x00


	//----- nvinfo : EIATTR_KPARAM_INFO
	.align		4
.L_81:
        /*00d8*/ 	.byte	0x04, 0x17
        /*00da*/ 	.short	(.L_83 - .L_82)
.L_82:
        /*00dc*/ 	.word	0x00000000
        /*00e0*/ 	.short	0x0002
        /*00e2*/ 	.short	0x0010
        /*00e4*/ 	.byte	0x00, 0xf5, 0x21, 0x00


	//----- nvinfo : EIATTR_KPARAM_INFO
	.align		4
.L_83:
        /*00e8*/ 	.byte	0x04, 0x17
        /*00ea*/ 	.short	(.L_85 - .L_84)
.L_84:
        /*00ec*/ 	.word	0x00000000
        /*00f0*/ 	.short	0x0001
        /*00f2*/ 	.short	0x0008
        /*00f4*/ 	.byte	0x00, 0xf5, 0x21, 0x00


	//----- nvinfo : EIATTR_KPARAM_INFO
	.align		4
.L_85:
        /*00f8*/ 	.byte	0x04, 0x17
        /*00fa*/ 	.short	(.L_87 - .L_86)
.L_86:
        /*00fc*/ 	.word	0x00000000
        /*0100*/ 	.short	0x0000
        /*0102*/ 	.short	0x0000
        /*0104*/ 	.byte	0x00, 0xf5, 0x21, 0x00


	//----- nvinfo : EIATTR_SPARSE_MMA_MASK
	.align		4
.L_87:
        /*0108*/ 	.byte	0x03, 0x50
        /*010a*/ 	.short	0x0000


	//----- nvinfo : EIATTR_MAXREG_COUNT
	.align		4
        /*010c*/ 	.byte	0x03, 0x1b
        /*010e*/ 	.short	0x00ff


	//----- nvinfo : EIATTR_MERCURY_ISA_VERSION
	.align		4
        /*0110*/ 	.byte	0x03, 0x5f
        /*0112*/ 	.short	0x0101


	//----- nvinfo : EIATTR_VRC_CTA_INIT_COUNT
	.align		4
        /*0114*/ 	.byte	0x02, 0x4a
	.zero		1
	.zero		1


	//----- nvinfo : EIATTR_EXIT_INSTR_OFFSETS
	.align		4
        /*0118*/ 	.byte	0x04, 0x1c
        /*011a*/ 	.short	(.L_89 - .L_88)


	//   ....[0]....
.L_88:
        /*011c*/ 	.word	0x00000070


	//   ....[1]....
        /*0120*/ 	.word	0x00000590


	//----- nvinfo : EIATTR_CRS_STACK_SIZE
	.align		4
.L_89:
        /*0124*/ 	.byte	0x04, 0x1e
        /*0126*/ 	.short	(.L_91 - .L_90)
.L_90:
        /*0128*/ 	.word	0x00000000


	//----- nvinfo : EIATTR_CBANK_PARAM_SIZE
	.align		4
.L_91:
        /*012c*/ 	.byte	0x03, 0x19
        /*012e*/ 	.short	0x0060


	//----- nvinfo : EIATTR_PARAM_CBANK
	.align		4
        /*0130*/ 	.byte	0x04, 0x0a
        /*0132*/ 	.short	(.L_93 - .L_92)
	.align		4
.L_92:
        /*0134*/ 	.word	index@(.nv.constant0._Z13kernelgpuFluxIdEvPT_S1_S1_S1_S1_S1_S1_S0_iiiiiiii)
        /*0138*/ 	.short	0x0380
        /*013a*/ 	.short	0x0060


	//----- nvinfo : EIATTR_SW_WAR
	.align		4
.L_93:
        /*013c*/ 	.byte	0x04, 0x36
        /*013e*/ 	.short	(.L_95 - .L_94)
.L_94:
        /*0140*/ 	.word	0x00000008
.L_95:


//--------------------- .nv.callgraph             --------------------------
	.section	.nv.callgraph,"",@"SHT_CUDA_CALLGRAPH"
	.align	4
	.sectionentsize	8
	.align		4
        /*0000*/ 	.word	0x00000000
	.align		4
        /*0004*/ 	.word	0xffffffff
	.align		4
        /*0008*/ 	.word	0x00000000
	.align		4
        /*000c*/ 	.word	0xfffffffe
	.align		4
        /*0010*/ 	.word	0x00000000
	.align		4
        /*0014*/ 	.word	0xfffffffd
	.align		4
        /*0018*/ 	.word	0x00000000
	.align		4
        /*001c*/ 	.word	0xfffffffc


//--------------------- .text._Z13kernelgpuFluxIfEvPT_S1_S1_S1_S1_S1_S1_S0_iiiiiiii --------------------------
	.section	.text._Z13kernelgpuFluxIfEvPT_S1_S1_S1_S1_S1_S1_S0_iiiiiiii,"ax",@progbits
	.align	128
        .global         _Z13kernelgpuFluxIfEvPT_S1_S1_S1_S1_S1_S1_S0_iiiiiiii
        .type           _Z13kernelgpuFluxIfEvPT_S1_S1_S1_S1_S1_S1_S0_iiiiiiii,@function
        .size           _Z13kernelgpuFluxIfEvPT_S1_S1_S1_S1_S1_S1_S0_iiiiiiii,(.L_x_4 - _Z13kernelgpuFluxIfEvPT_S1_S1_S1_S1_S1_S1_S0_iiiiiiii)
        .other          _Z13kernelgpuFluxIfEvPT_S1_S1_S1_S1_S1_S1_S0_iiiiiiii,@"STO_CUDA_ENTRY STV_DEFAULT"
_Z13kernelgpuFluxIfEvPT_S1_S1_S1_S1_S1_S1_S0_iiiiiiii:
.text._Z13kernelgpuFluxIfEvPT_S1_S1_S1_S1_S1_S1_S0_iiiiiiii:
[----:B------:R-:W-:Y:S01]  /*0000*/  LDC R1, c[0x0][0x37c] ;  /* 0x0000df00ff017b82 */ /* 0x000fe20000000800 */
[----:B------:R-:W0:Y:S07]  /*0010*/  S2R R3, SR_TID.X ;  /* 0x0000000000037919 */ /* 0x000e2e0000002100 */
[----:B------:R-:W0:Y:S08]  /*0020*/  S2UR UR4, SR_CTAID.X ;  /* 0x00000000000479c3 */ /* 0x000e300000002500 */
[----:B------:R-:W0:Y:S08]  /*0030*/  LDC R2, c[0x0][0x360] ;  /* 0x0000d800ff027b82 */ /* 0x000e300000000800 */
[----:B------:R-:W1:Y:S01]  /*0040*/  LDC R0, c[0x0][0x3c0] ;  /* 0x0000f000ff007b82 */ /* 0x000e620000000800 */
[----:B0-----:R-:W-:-:S05]  /*0050*/  IMAD R3, R2, UR4, R3 ;  /* 0x0000000402037c24 */ /* 0x001fca000f8e0203 */
[----:B-1----:R-:W-:-:S13]  /*0060*/  ISETP.GE.AND P0, PT, R3, R0, PT ;  /* 0x000000000300720c */ /* 0x002fda0003f06270 */
[----:B------:R-:W-:Y:S05]  /*0070*/  @P0 EXIT ;  /* 0x000000000000094d */ /* 0x000fea0003800000 */
[----:B------:R-:W0:Y:S01]  /*0080*/  LDC.64 R8, c[0x0][0x3b0] ;  /* 0x0000ec00ff087b82 */ /* 0x000e220000000a00 */
[----:B------:R-:W1:Y:S01]  /*0090*/  LDCU UR4, c[0x0][0x370] ;  /* 0x00006e00ff0477ac */ /* 0x000e620008000800 */
[----:B------:R-:W2:Y:S01]  /*00a0*/  LDCU.64 UR6, c[0x0][0x358] ;  /* 0x00006b00ff0677ac */ /* 0x000ea20008000a00 */
[----:B-1----:R-:W-:-:S07]  /*00b0*/  IMAD R2, R2, UR4, RZ ;  /* 0x0000000402027c24 */ /* 0x002fce000f8e02ff */
.L_x_0:
[----:B-1----:R-:W1:Y:S01]  /*00c0*/  LDC.64 R10, c[0x0][0x390] ;  /* 0x0000e400ff0a7b82 */ /* 0x002e620000000a00 */
[----:B------:R-:W-:-:S04]  /*00d0*/  IADD3 R7, PT, PT, R3, R0, RZ ;  /* 0x0000000003077210 */ /* 0x000fc80007ffe0ff */
[----:B------:R-:W-:-:S03]  /*00e0*/  IADD3 R5, PT, PT, R7, R0, RZ ;  /* 0x0000000007057210 */ /* 0x000fc60007ffe0ff */
[----:B------:R-:W3:Y:S01]  /*00f0*/  LDC.64 R24, c[0x0][0x398] ;  /* 0x0000e600ff187b82 */ /* 0x000ee20000000a00 */
[----:B------:R-:W-:-:S07]  /*0100*/  LEA R5, R0, R5, 0x1 ;  /* 0x0000000500057211 */ /* 0x000fce00078e08ff */
[----:B------:R-:W4:Y:S01]  /*0110*/  LDC.64 R22, c[0x0][0x388] ;  /* 0x0000e200ff167b82 */ /* 0x000f220000000a00 */
[----:B-1----:R-:W-:-:S04]  /*0120*/  IMAD.WIDE R4, R5, 0x4, R10 ;  /* 0x0000000405047825 */ /* 0x002fc800078e020a */
[C---:B------:R-:W-:Y:S02]  /*0130*/  IMAD.WIDE R12, R0.reuse, 0x4, R4 ;  /* 0x00000004000c7825 */ /* 0x040fe400078e0204 */
[----:B--2---:R-:W2:Y:S02]  /*0140*/  LDG.E R5, desc[UR6][R4.64] ;  /* 0x0000000604057981 */ /* 0x004ea4000c1e1900 */
[C---:B------:R-:W-:Y:S02]  /*0150*/  IMAD.WIDE R14, R0.reuse, 0x4, R12 ;  /* 0x00000004000e7825 */ /* 0x040fe400078e020c */
[----:B------:R-:W5:Y:S02]  /*0160*/  LDG.E R13, desc[UR6][R12.64] ;  /* 0x000000060c0d7981 */ /* 0x000f64000c1e1900 */
[----:B------:R-:W-:-:S04]  /*0170*/  IMAD.WIDE R26, R0, 0x4, R14 ;  /* 0x00000004001a7825 */ /* 0x000fc800078e020e */
[C---:B------:R-:W-:Y:S02]  /*0180*/  IMAD.WIDE R18, R0.reuse, 0x4, R26 ;  /* 0x0000000400127825 */ /* 0x040fe400078e021a */
[----:B------:R-:W2:Y:S02]  /*0190*/  LDG.E R27, desc[UR6][R26.64] ;  /* 0x000000061a1b7981 */ /* 0x000ea4000c1e1900 */
[----:B------:R-:W-:Y:S02]  /*01a0*/  IMAD.WIDE R16, R0, 0x4, R18 ;  /* 0x0000000400107825 */ /* 0x000fe400078e0212 */
[----:B------:R-:W5:Y:S02]  /*01b0*/  LDG.E R19, desc[UR6][R18.64] ;  /* 0x0000000612137981 */ /* 0x000f64000c1e1900 */
[----:B---3--:R-:W-:-:S04]  /*01c0*/  IMAD.WIDE R24, R7, 0x4, R24 ;  /* 0x0000000407187825 */ /* 0x008fc800078e0218 */
[C---:B------:R-:W-:Y:S01]  /*01d0*/  IMAD.WIDE R20, R0.reuse, 0x4, R16 ;  /* 0x0000000400147825 */ /* 0x040fe200078e0210 */
[----:B------:R1:W2:Y:S03]  /*01e0*/  LDG.E R6, desc[UR6][R24.64] ;  /* 0x0000000618067981 */ /* 0x0002a6000c1e1900 */
[C---:B------:R-:W-:Y:S01]  /*01f0*/  IMAD.WIDE R10, R3.reuse, 0x4, R10 ;  /* 0x00000004030a7825 */ /* 0x040fe200078e020a */
[----:B------:R-:W3:Y:S03]  /*0200*/  LDG.E R12, desc[UR6][R20.64] ;  /* 0x00000006140c7981 */ /* 0x000ee6000c1e1900 */
[C---:B------:R-:W-:Y:S01]  /*0210*/  IMAD.WIDE R28, R0.reuse, 0x4, R20 ;  /* 0x00000004001c7825 */ /* 0x040fe200078e0214 */
[----:B------:R-:W5:Y:S03]  /*0220*/  LDG.E R4, desc[UR6][R10.64] ;  /* 0x000000060a047981 */ /* 0x000f66000c1e1900 */
[C---:B-1----:R-:W-:Y:S01]  /*0230*/  IMAD.WIDE R24, R0.reuse, 0x4, R24 ;  /* 0x0000000400187825 */ /* 0x042fe200078e0218 */
[----:B------:R-:W3:Y:S03]  /*0240*/  LDG.E R7, desc[UR6][R28.64] ;  /* 0x000000061c077981 */ /* 0x000ee6000c1e1900 */
[----:B----4-:R-:W-:Y:S01]  /*0250*/  IMAD.WIDE R22, R3, 0x4, R22 ;  /* 0x0000000403167825 */ /* 0x010fe200078e0216 */
[----:B------:R1:W3:Y:S04]  /*0260*/  LDG.E R26, desc[UR6][R24.64] ;  /* 0x00000006181a7981 */ /* 0x0002e8000c1e1900 */
[----:B------:R-:W4:Y:S04]  /*0270*/  LDG.E R17, desc[UR6][R16.64] ;  /* 0x0000000610117981 */ /* 0x000f28000c1e1900 */
[----:B0-----:R-:W4:Y:S01]  /*0280*/  LDG.E R28, desc[UR6][R8.64+0x10] ;  /* 0x00001006081c7981 */ /* 0x001f22000c1e1900 */
[----:B-1----:R-:W-:-:S03]  /*0290*/  IMAD.WIDE R24, R0, 0x4, R10 ;  /* 0x0000000400187825 */ /* 0x002fc600078e020a */
[----:B------:R-:W4:Y:S01]  /*02a0*/  LDG.E R22, desc[UR6][R22.64] ;  /* 0x0000000616167981 */ /* 0x000f22000c1e1900 */
[----:B------:R-:W0:Y:S03]  /*02b0*/  LDC.64 R10, c[0x0][0x380] ;  /* 0x0000e000ff0a7b82 */ /* 0x000e260000000a00 */
[----:B------:R1:W4:Y:S04]  /*02c0*/  LDG.E R29, desc[UR6][R24.64] ;  /* 0x00000006181d7981 */ /* 0x000328000c1e1900 */
[----:B------:R0:W4:Y:S01]  /*02d0*/  LDG.E R23, desc[UR6][R14.64] ;  /* 0x000000060e177981 */ /* 0x000122000c1e1900 */
[----:B-1----:R-:W-:-:S06]  /*02e0*/  IMAD.WIDE R24, R0, 0x4, R24 ;  /* 0x0000000400187825 */ /* 0x002fcc00078e0218 */
[----:B------:R3:W4:Y:S01]  /*02f0*/  LDG.E R24, desc[UR6][R24.64] ;  /* 0x0000000618187981 */ /* 0x000722000c1e1900 */
[----:B0-----:R-:W-:-:S04]  /*0300*/  IMAD.WIDE R14, R3, 0x4, R10 ;  /* 0x00000004030e7825 */ /* 0x001fc800078e020a */
[----:B------:R-:W-:-:S04]  /*0310*/  IMAD.WIDE R10, R0, 0x4, R14 ;  /* 0x00000004000a7825 */ /* 0x000fc800078e020e */
[----:B------:R-:W-:Y:S01]  /*0320*/  IMAD.WIDE R20, R0, 0x4, R10 ;  /* 0x0000000400147825 */ /* 0x000fe200078e020a */
[----:B------:R-:W-:-:S04]  /*0330*/  IADD3 R3, PT, PT, R2, R3, RZ ;  /* 0x0000000302037210 */ /* 0x000fc80007ffe0ff */
[----:B------:R-:W-:Y:S01]  /*0340*/  ISETP.GE.AND P0, PT, R3, R0, PT ;  /* 0x000000000300720c */ /* 0x000fe20003f06270 */
[----:B--2---:R-:W-:-:S04]  /*0350*/  FADD R27, R27, R6 ;  /* 0x000000061b1b7221 */ /* 0x004fc80000000000 */
[----:B-----5:R-:W-:Y:S01]  /*0360*/  FMUL R6, R4, R27 ;  /* 0x0000001b04067220 */ /* 0x020fe20000400000 */
[----:B---3--:R-:W-:-:S03]  /*0370*/  FADD R25, R7, R26 ;  /* 0x0000001a07197221 */ /* 0x008fc60000000000 */
[----:B----4-:R-:W-:Y:S01]  /*0380*/  FFMA R5, R28, R5, R6 ;  /* 0x000000051c057223 */ /* 0x010fe20000000006 */
[----:B------:R-:W-:-:S04]  /*0390*/  IMAD.WIDE R6, R0, 0x4, R20 ;  /* 0x0000000400067825 */ /* 0x000fc800078e0214 */
[----:B------:R-:W-:Y:S01]  /*03a0*/  FMUL R18, R22, R5 ;  /* 0x0000000516127220 */ /* 0x000fe20000400000 */
[----:B------:R-:W-:Y:S01]  /*03b0*/  FMUL R5, R4, R25 ;  /* 0x0000001904057220 */ /* 0x000fe20000400000 */
[----:B------:R-:W-:-:S03]  /*03c0*/  FMUL R16, R29, R27 ;  /* 0x0000001b1d107220 */ /* 0x000fc60000400000 */
[----:B------:R-:W-:Y:S01]  /*03d0*/  FFMA R19, R28, R19, R5 ;  /* 0x000000131c137223 */ /* 0x000fe20000000005 */
[----:B------:R-:W-:-:S04]  /*03e0*/  IMAD.WIDE R4, R0, 0x4, R6 ;  /* 0x0000000400047825 */ /* 0x000fc800078e0206 */
[----:B------:R-:W-:Y:S01]  /*03f0*/  FFMA R16, R28, R13, R16 ;  /* 0x0000000d1c107223 */ /* 0x000fe20000000010 */
[----:B------:R0:W-:Y:S01]  /*0400*/  STG.E desc[UR6][R14.64], R18 ;  /* 0x000000120e007986 */ /* 0x0001e2000c101906 */
[----:B------:R-:W-:Y:S01]  /*0410*/  FMUL R29, R29, R25 ;  /* 0x000000191d1d7220 */ /* 0x000fe20000400000 */
[C---:B------:R-:W-:Y:S01]  /*0420*/  FMUL R26, R24.reuse, R27 ;  /* 0x0000001b181a7220 */ /* 0x040fe20000400000 */
[----:B------:R-:W-:-:S03]  /*0430*/  FMUL R13, R24, R25 ;  /* 0x00000019180d7220 */ /* 0x000fc60000400000 */
[C---:B0-----:R-:W-:Y:S01]  /*0440*/  FFMA R15, R28.reuse, R23, R26 ;  /* 0x000000171c0f7223 */ /* 0x041fe2000000001a */
[----:B------:R-:W-:Y:S01]  /*0450*/  FFMA R23, R28, R12, R13 ;  /* 0x0000000c1c177223 */ /* 0x000fe2000000000d */
[----:B------:R-:W-:-:S04]  /*0460*/  IMAD.WIDE R12, R0, 0x4, R4 ;  /* 0x00000004000c7825 */ /* 0x000fc800078e0204 */
[----:B------:R-:W-:Y:S01]  /*0470*/  FFMA R17, R28, R17, R29 ;  /* 0x000000111c117223 */ /* 0x000fe2000000001d */
[C---:B------:R-:W-:Y:S01]  /*0480*/  FMUL R18, R22.reuse, R15 ;  /* 0x0000000f16127220 */ /* 0x040fe20000400000 */
[C---:B------:R-:W-:Y:S01]  /*0490*/  FMUL R29, R22.reuse, R16 ;  /* 0x00000010161d7220 */ /* 0x040fe20000400000 */
[----:B------:R-:W-:Y:S01]  /*04a0*/  FMUL R27, R22, R27 ;  /* 0x0000001b161b7220 */ /* 0x000fe20000400000 */
[----:B------:R-:W-:-:S04]  /*04b0*/  IMAD.WIDE R14, R0, 0x4, R12 ;  /* 0x00000004000e7825 */ /* 0x000fc800078e020c */
[C---:B------:R-:W-:Y:S01]  /*04c0*/  FMUL R19, R22.reuse, R19 ;  /* 0x0000001316137220 */ /* 0x040fe20000400000 */
[C---:B------:R-:W-:Y:S01]  /*04d0*/  FMUL R24, R22.reuse, R17 ;  /* 0x0000001116187220 */ /* 0x040fe20000400000 */
[C---:B------:R-:W-:Y:S01]  /*04e0*/  FMUL R23, R22.reuse, R23 ;  /* 0x0000001716177220 */ /* 0x040fe20000400000 */
[----:B------:R1:W-:Y:S01]  /*04f0*/  STG.E desc[UR6][R10.64], R29 ;  /* 0x0000001d0a007986 */ /* 0x0003e2000c101906 */
[----:B------:R-:W-:Y:S01]  /*0500*/  FMUL R25, R22, R25 ;  /* 0x0000001916197220 */ /* 0x000fe20000400000 */
[----:B------:R-:W-:Y:S02]  /*0510*/  IMAD.WIDE R16, R0, 0x4, R14 ;  /* 0x0000000400107825 */ /* 0x000fe400078e020e */
[----:B------:R1:W-:Y:S04]  /*0520*/  STG.E desc[UR6][R20.64], R18 ;  /* 0x0000001214007986 */ /* 0x0003e8000c101906 */
[----:B------:R1:W-:Y:S04]  /*0530*/  STG.E desc[UR6][R6.64], R27 ;  /* 0x0000001b06007986 */ /* 0x0003e8000c101906 */
[----:B------:R1:W-:Y:S04]  /*0540*/  STG.E desc[UR6][R4.64], R19 ;  /* 0x0000001304007986 */ /* 0x0003e8000c101906 */
[----:B------:R1:W-:Y:S04]  /*0550*/  STG.E desc[UR6][R12.64], R24 ;  /* 0x000000180c007986 */ /* 0x0003e8000c101906 */
[----:B------:R1:W-:Y:S04]  /*0560*/  STG.E desc[UR6][R14.64], R23 ;  /* 0x000000170e007986 */ /* 0x0003e8000c101906 */
[----:B------:R1:W-:Y:S01]  /*0570*/  STG.E desc[UR6][R16.64], R25 ;  /* 0x0000001910007986 */ /* 0x0003e2000c101906 */
[----:B------:R-:W-:Y:S05]  /*0580*/  @!P0 BRA `(.L_x_0) ;  /* 0xfffffff800cc8947 */ /* 0x000fea000383ffff */
[----:B------:R-:W-:Y:S05]  /*0590*/  EXIT ;  /* 0x000000000000794d */ /* 0x000fea0003800000 */
.L_x_1:
[----:B------:R-:W-:-:S00]  /*05a0*/  BRA `(.L_x_1) ;  /* 0xfffffffc00fc7947 */ /* 0x000fc0000383ffff */
[----:B------:R-:W-:-:S00]  /*05b0*/  NOP ;  /* 0x0000000000007918 */ /* 0x000fc00000000000 */
        /* <DEDUP_REMOVED lines=12> */
.L_x_4:


//--------------------- .text._Z13kernelgpuFluxIdEvPT_S1_S1_S1_S1_S1_S1_S0_iiiiiiii --------------------------
	.section	.text._Z13kernelgpuFluxIdEvPT_S1_S1_S1_S1_S1_S1_S0_iiiiiiii,"ax",@progbits
	.align	128
        .global         _Z13kernelgpuFluxIdEvPT_S1_S1_S1_S1_S1_S1_S0_iiiiiiii
        .type           _Z13kernelgpuFluxIdEvPT_S1_S1_S1_S1_S1_S1_S0_iiiiiiii,@function
        .size           _Z13kernelgpuFluxIdEvPT_S1_S1_S1_S1_S1_S1_S0_iiiiiiii,(.L_x_5 - _Z13kernelgpuFluxIdEvPT_S1_S1_S1_S1_S1_S1_S0_iiiiiiii)
        .other          _Z13kernelgpuFluxIdEvPT_S1_S1_S1_S1_S1_S1_S0_iiiiiiii,@"STO_CUDA_ENTRY STV_DEFAULT"
_Z13kernelgpuFluxIdEvPT_S1_S1_S1_S1_S1_S1_S0_iiiiiiii:
.text._Z13kernelgpuFluxIdEvPT_S1_S1_S1_S1_S1_S1_S0_iiiiiiii:
        /* <DEDUP_REMOVED lines=12> */
.L_x_2:
[----:B-1----:R-:W1:Y:S01]  /*00c0*/  LDC.64 R28, c[0x0][0x390] ;  /* 0x0000e400ff1c7b82 */ /* 0x002e620000000a00 */
[----:B------:R-:W-:-:S04]  /*00d0*/  IADD3 R6, PT, PT, R32, R33, RZ ;  /* 0x0000002120067210 */ /* 0x000fc80007ffe0ff */
[----:B------:R-:W-:-:S03]  /*00e0*/  IADD3 R4, PT, PT, R6, R33, RZ ;  /* 0x0000002106047210 */ /* 0x000fc60007ffe0ff */
[----:B------:R-:W3:Y:S01]  /*00f0*/  LDC.64 R20, c[0x0][0x398] ;  /* 0x0000e600ff147b82 */ /* 0x000ee20000000a00 */
[----:B------:R-:W-:-:S05]  /*0100*/  LEA R17, R33, R4, 0x1 ;  /* 0x0000000421117211 */ /* 0x000fca00078e08ff */
[----:B-1----:R-:W-:-:S04]  /*0110*/  IMAD.WIDE R16, R17, 0x8, R28 ;  /* 0x0000000811107825 */ /* 0x002fc800078e021c */
[----:B------:R-:W-:Y:S02]  /*0120*/  IMAD.WIDE R26, R33, 0x8, R16 ;  /* 0x00000008211a7825 */ /* 0x000fe400078e0210 */
[----:B--2---:R-:W2:Y:S02]  /*0130*/  LDG.E.64 R16, desc[UR6][R16.64] ;  /* 0x0000000610107981 */ /* 0x004ea4000c1e1b00 */
[----:B---3--:R-:W-:-:S04]  /*0140*/  IMAD.WIDE R20, R6, 0x8, R20 ;  /* 0x0000000806147825 */ /* 0x008fc800078e0214 */
[C---:B------:R-:W-:Y:S01]  /*0150*/  IMAD.WIDE R4, R33.reuse, 0x8, R26 ;  /* 0x0000000821047825 */ /* 0x040fe200078e021a */
[----:B------:R1:W3:Y:S03]  /*0160*/  LDG.E.64 R22, desc[UR6][R20.64] ;  /* 0x0000000614167981 */ /* 0x0002e6000c1e1b00 */
[C---:B------:R-:W-:Y:S01]  /*0170*/  IMAD.WIDE R10, R33.reuse, 0x8, R20 ;  /* 0x00000008210a7825 */ /* 0x040fe200078e0214 */
[----:B------:R-:W4:Y:S03]  /*0180*/  LDG.E.64 R26, desc[UR6][R26.64] ;  /* 0x000000061a1a7981 */ /* 0x000f26000c1e1b00 */
[C---:B------:R-:W-:Y:S02]  /*0190*/  IMAD.WIDE R18, R33.reuse, 0x8, R4 ;  /* 0x0000000821127825 */ /* 0x040fe400078e0204 */
[----:B------:R-:W5:Y:S01]  /*01a0*/  LDG.E.64 R10, desc[UR6][R10.64] ;  /* 0x000000060a0a7981 */ /* 0x000f62000c1e1b00 */
[----:B-1----:R-:W1:Y:S03]  /*01b0*/  LDC.64 R20, c[0x0][0x388] ;  /* 0x0000e200ff147b82 */ /* 0x002e660000000a00 */
[----:B------:R-:W3:Y:S01]  /*01c0*/  LDG.E.64 R24, desc[UR6][R18.64] ;  /* 0x0000000612187981 */ /* 0x000ee2000c1e1b00 */
[----:B------:R-:W-:-:S03]  /*01d0*/  IMAD.WIDE R30, R33, 0x8, R18 ;  /* 0x00000008211e7825 */ /* 0x000fc600078e0212 */
[----:B------:R-:W4:Y:S01]  /*01e0*/  LDG.E.64 R4, desc[UR6][R4.64] ;  /* 0x0000000604047981 */ /* 0x000f22000c1e1b00 */
[----:B------:R-:W-:-:S03]  /*01f0*/  IMAD.WIDE R6, R33, 0x8, R30 ;  /* 0x0000000821067825 */ /* 0x000fc600078e021e */
[----:B------:R-:W4:Y:S01]  /*0200*/  LDG.E.64 R30, desc[UR6][R30.64] ;  /* 0x000000061e1e7981 */ /* 0x000f22000c1e1b00 */
[----:B------:R-:W-:-:S03]  /*0210*/  IMAD.WIDE R8, R33, 0x8, R6 ;  /* 0x0000000821087825 */ /* 0x000fc600078e0206 */
[----:B0-----:R-:W2:Y:S01]  /*0220*/  LDG.E.64 R18, desc[UR6][R2.64+0x20] ;  /* 0x0000200602127981 */ /* 0x001ea2000c1e1b00 */
[----:B------:R-:W-:-:S03]  /*0230*/  IMAD.WIDE R28, R32, 0x8, R28 ;  /* 0x00000008201c7825 */ /* 0x000fc600078e021c */
[----:B------:R-:W4:Y:S01]  /*0240*/  LDG.E.64 R6, desc[UR6][R6.64] ;  /* 0x0000000606067981 */ /* 0x000f22000c1e1b00 */
[----:B------:R-:W-:-:S03]  /*0250*/  IMAD.WIDE R12, R33, 0x8, R8 ;  /* 0x00000008210c7825 */ /* 0x000fc600078e0208 */
[----:B------:R-:W2:Y:S01]  /*0260*/  LDG.E.64 R14, desc[UR6][R28.64] ;  /* 0x000000061c0e7981 */ /* 0x000ea2000c1e1b00 */
[----:B------:R-:W-:-:S03]  /*0270*/  IMAD.WIDE R34, R33, 0x8, R28 ;  /* 0x0000000821227825 */ /* 0x000fc600078e021c */
[----:B------:R-:W4:Y:S04]  /*0280*/  LDG.E.64 R8, desc[UR6][R8.64] ;  /* 0x0000000608087981 */ /* 0x000f28000c1e1b00 */
[----:B------:R-:W5:Y:S01]  /*0290*/  LDG.E.64 R12, desc[UR6][R12.64] ;  /* 0x000000060c0c7981 */ /* 0x000f62000c1e1b00 */
[----:B-1----:R-:W-:-:S06]  /*02a0*/  IMAD.WIDE R20, R32, 0x8, R20 ;  /* 0x0000000820147825 */ /* 0x002fcc00078e0214 */
[----:B------:R-:W4:Y:S01]  /*02b0*/  LDG.E.64 R20, desc[UR6][R20.64] ;  /* 0x0000000614147981 */ /* 0x000f22000c1e1b00 */
[----:B------:R-:W-:-:S05]  /*02c0*/  IMAD.WIDE R36, R33, 0x8, R34 ;  /* 0x0000000821247825 */ /* 0x000fca00078e0222 */
[----:B------:R-:W4:Y:S01]  /*02d0*/  LDG.E.64 R28, desc[UR6][R36.64] ;  /* 0x00000006241c7981 */ /* 0x000f22000c1e1b00 */
[----:B---3--:R-:W-:-:S03]  /*02e0*/  DADD R22, R24, R22 ;  /* 0x0000000018167229 */ /* 0x008fc60000000016 */
[----:B------:R0:W3:Y:S02]  /*02f0*/  LDG.E.64 R24, desc[UR6][R34.64] ;  /* 0x0000000622187981 */ /* 0x0000e4000c1e1b00 */
[----:B0-----:R-:W0:Y:S01]  /*0300*/  LDC.64 R34, c[0x0][0x380] ;  /* 0x0000e000ff227b82 */ /* 0x001e220000000a00 */
[----:B-----5:R-:W-:Y:S02]  /*0310*/  DADD R10, R12, R10 ;  /* 0x000000000c0a7229 */ /* 0x020fe4000000000a */
[----:B--2---:R-:W-:-:S08]  /*0320*/  DMUL R12, R14, R22 ;  /* 0x000000160e0c7228 */ /* 0x004fd00000000000 */
[----:B------:R-:W-:Y:S01]  /*0330*/  DFMA R16, R18, R16, R12 ;  /* 0x000000101210722b */ /* 0x000fe2000000000c */
[----:B0-----:R-:W-:Y:S01]  /*0340*/  IMAD.WIDE R34, R32, 0x8, R34 ;  /* 0x0000000820227825 */ /* 0x001fe200078e0222 */
[----:B------:R-:W-:-:S06]  /*0350*/  DMUL R14, R14, R10 ;  /* 0x0000000a0e0e7228 */ /* 0x000fcc0000000000 */
[----:B----4-:R-:W-:-:S07]  /*0360*/  DMUL R16, R20, R16 ;  /* 0x0000001014107228 */ /* 0x010fce0000000000 */
[----:B------:R-:W-:Y:S01]  /*0370*/  STG.E.64 desc[UR6][R34.64], R16 ;  /* 0x0000001022007986 */ /* 0x000fe2000c101b06 */
[----:B------:R-:W-:-:S08]  /*0380*/  DFMA R30, R18, R30, R14 ;  /* 0x0000001e121e722b */ /* 0x000fd0000000000e */
[----:B------:R-:W-:Y:S01]  /*0390*/  DMUL R30, R20, R30 ;  /* 0x0000001e141e7228 */ /* 0x000fe20000000000 */
[----:B------:R-:W-:-:S04]  /*03a0*/  IADD3 R32, PT, PT, R0, R32, RZ ;  /* 0x0000002000207210 */ /* 0x000fc80007ffe0ff */
[----:B------:R-:W-:Y:S01]  /*03b0*/  ISETP.GE.AND P0, PT, R32, R33, PT ;  /* 0x000000212000720c */ /* 0x000fe20003f06270 */
[----:B---3--:R-:W-:-:S08]  /*03c0*/  DMUL R12, R24, R22 ;  /* 0x00000016180c7228 */ /* 0x008fd00000000000 */
[----:B------:R-:W-:-:S08]  /*03d0*/  DFMA R12, R18, R26, R12 ;  /* 0x0000001a120c722b */ /* 0x000fd0000000000c */
[----:B------:R-:W-:Y:S01]  /*03e0*/  DMUL R36, R20, R12 ;  /* 0x0000000c14247228 */ /* 0x000fe20000000000 */
[----:B------:R-:W-:-:S06]  /*03f0*/  IMAD.WIDE R12, R33, 0x8, R34 ;  /* 0x00000008210c7825 */ /* 0x000fcc00078e0222 */
[----:B------:R0:W-:Y:S01]  /*0400*/  STG.E.64 desc[UR6][R12.64], R36 ;  /* 0x000000240c007986 */ /* 0x0001e2000c101b06 */
[----:B------:R-:W-:Y:S02]  /*0410*/  DMUL R26, R28, R22 ;  /* 0x000000161c1a7228 */ /* 0x000fe40000000000 */
[-C--:B------:R-:W-:Y:S01]  /*0420*/  DMUL R24, R24, R10.reuse ;  /* 0x0000000a18187228 */ /* 0x080fe20000000000 */
[----:B0-----:R-:W-:Y:S01]  /*0430*/  IMAD.WIDE R12, R33, 0x8, R12 ;  /* 0x00000008210c7825 */ /* 0x001fe200078e020c */
[----:B------:R-:W-:-:S03]  /*0440*/  DMUL R28, R28, R10 ;  /* 0x0000000a1c1c7228 */ /* 0x000fc60000000000 */
[----:B------:R-:W-:Y:S01]  /*0450*/  IMAD.WIDE R14, R33, 0x8, R12 ;  /* 0x00000008210e7825 */ /* 0x000fe200078e020c */
[----:B------:R-:W-:-:S03]  /*0460*/  DFMA R4, R18, R4, R26 ;  /* 0x000000041204722b */ /* 0x000fc6000000001a */
[C---:B------:R-:W-:Y:S01]  /*0470*/  IMAD.WIDE R16, R33.reuse, 0x8, R14 ;  /* 0x0000000821107825 */ /* 0x040fe200078e020e */
[C---:B------:R-:W-:Y:S02]  /*0480*/  DFMA R6, R18.reuse, R6, R24 ;  /* 0x000000061206722b */ /* 0x040fe40000000018 */
[----:B------:R-:W-:Y:S01]  /*0490*/  DFMA R8, R18, R8, R28 ;  /* 0x000000081208722b */ /* 0x000fe2000000001c */
[C---:B------:R-:W-:Y:S01]  /*04a0*/  IMAD.WIDE R24, R33.reuse, 0x8, R16 ;  /* 0x0000000821187825 */ /* 0x040fe200078e0210 */
[C---:B------:R-:W-:Y:S02]  /*04b0*/  DMUL R4, R20.reuse, R4 ;  /* 0x0000000414047228 */ /* 0x040fe40000000000 */
[C---:B------:R-:W-:Y:S01]  /*04c0*/  DMUL R22, R20.reuse, R22 ;  /* 0x0000001614167228 */ /* 0x040fe20000000000 */
[----:B------:R-:W-:Y:S01]  /*04d0*/  IMAD.WIDE R18, R33, 0x8, R24 ;  /* 0x0000000821127825 */ /* 0x000fe200078e0218 */
[C---:B------:R-:W-:Y:S02]  /*04e0*/  DMUL R6, R20.reuse, R6 ;  /* 0x0000000614067228 */ /* 0x040fe40000000000 */
[----:B------:R-:W-:-:S02]  /*04f0*/  DMUL R8, R20, R8 ;  /* 0x0000000814087228 */ /* 0x000fc40000000000 */
[----:B------:R-:W-:Y:S01]  /*0500*/  DMUL R10, R20, R10 ;  /* 0x0000000a140a7228 */ /* 0x000fe20000000000 */
[----:B------:R1:W-:Y:S01]  /*0510*/  STG.E.64 desc[UR6][R12.64], R4 ;  /* 0x000000040c007986 */ /* 0x0003e2000c101b06 */
[----:B------:R-:W-:-:S03]  /*0520*/  IMAD.WIDE R20, R33, 0x8, R18 ;  /* 0x0000000821147825 */ /* 0x000fc600078e0212 */
[----:B------:R1:W-:Y:S04]  /*0530*/  STG.E.64 desc[UR6][R14.64], R22 ;  /* 0x000000160e007986 */ /* 0x0003e8000c101b06 */
[----:B------:R1:W-:Y:S04]  /*0540*/  STG.E.64 desc[UR6][R16.64], R30 ;  /* 0x0000001e10007986 */ /* 0x0003e8000c101b06 */
[----:B------:R1:W-:Y:S04]  /*0550*/  STG.E.64 desc[UR6][R24.64], R6 ;  /* 0x0000000618007986 */ /* 0x0003e8000c101b06 */
[----:B------:R1:W-:Y:S04]  /*0560*/  STG.E.64 desc[UR6][R18.64], R8 ;  /* 0x0000000812007986 */ /* 0x0003e8000c101b06 */
[----:B------:R1:W-:Y:S01]  /*0570*/  STG.E.64 desc[UR6][R20.64], R10 ;  /* 0x0000000a14007986 */ /* 0x0003e2000c101b06 */
[----:B------:R-:W-:Y:S05]  /*0580*/  @!P0 BRA `(.L_x_2) ;  /* 0xfffffff800cc8947 */ /* 0x000fea000383ffff */
[----:B------:R-:W-:Y:S05]  /*0590*/  EXIT ;  /* 0x000000000000794d */ /* 0x000fea0003800000 */
.L_x_3:
        /* <DEDUP_REMOVED lines=14> */
.L_x_5:


//--------------------- .nv.shared.reserved.0     --------------------------
	.section	.nv.shared.reserved.0,"aw",@nobits
	.weak		__nv_reservedSMEM_offset_0_alias
	.size		__nv_reservedSMEM_offset_0_alias, 0, 64
	.other		__nv_reservedSMEM_offset_0_alias,@"STO_CUDA_RESERVED_SHARED STV_DEFAULT"
__nv_reservedSMEM_offset_0_alias:
	.zero		0
	.zero		64


//--------------------- .nv.constant0._Z13kernelgpuFluxIfEvPT_S1_S1_S1_S1_S1_S1_S0_iiiiiiii --------------------------
	.section	.nv.constant0._Z13kernelgpuFluxIfEvPT_S1_S1_S1_S1_S1_S1_S0_iiiiiiii,"a",@progbits
	.sectionflags	@""
	.align	4
.nv.constant0._Z13kernelgpuFluxIfEvPT_S1_S1_S1_S1_S1_S1_S0_iiiiiiii:
	.zero		988


//--------------------- .nv.constant0._Z13kernelgpuFluxIdEvPT_S1_S1_S1_S1_S1_S1_S0_iiiiiiii --------------------------
	.section	.nv.constant0._Z13kernelgpuFluxIdEvPT_S1_S1_S1_S1_S1_S1_S0_iiiiiiii,"a",@progbits
	.sectionflags	@""
	.align	4
.nv.constant0._Z13kernelgpuFluxIdEvPT_S1_S1_S1_S1_S1_S1_S0_iiiiiiii:
	.zero		992


//--------------------- SYMBOLS --------------------------

	.type		.nv.reservedSmem.offset0,@object
	.size		.nv.reservedSmem.offset0,0x4
